//
// Generated by NVIDIA NVVM Compiler
//
// Compiler Build ID: CL-36424714
// Cuda compilation tools, release 13.0, V13.0.88
// Based on NVVM 20.0.0
//

.version 9.0
.target sm_100
.address_size 64

	// .globl	_Z10moveKernelP6float4f

.visible .entry _Z10moveKernelP6float4f(
	.param .u64 .ptr .align 1 _Z10moveKernelP6float4f_param_0,
	.param .f32 _Z10moveKernelP6float4f_param_1
)
{
	.reg .b32 	%r<11>;
	.reg .b32 	%f<10>;
	.reg .b64 	%rd<5>;

	ld.param.u64 	%rd1, [_Z10moveKernelP6float4f_param_0];
	ld.param.f32 	%f1, [_Z10moveKernelP6float4f_param_1];
	cvta.to.global.u64 	%rd2, %rd1;
	mov.u32 	%r1, %ctaid.x;
	mov.u32 	%r2, %ntid.x;
	mov.u32 	%r3, %tid.x;
	mov.u32 	%r4, %ctaid.y;
	mov.u32 	%r5, %ntid.y;
	mov.u32 	%r6, %tid.y;
	mad.lo.s32 	%r7, %r4, %r5, %r6;
	mov.u32 	%r8, %nctaid.x;
	mad.lo.s32 	%r9, %r7, %r8, %r1;
	mad.lo.s32 	%r10, %r9, %r2, %r3;
	mul.wide.u32 	%rd3, %r10, 16;
	add.s64 	%rd4, %rd2, %rd3;
	ld.global.v4.f32 	{%f2, %f3, %f4, %f5}, [%rd4];
	add.f32 	%f6, %f2, 0f00000000;
	add.f32 	%f7, %f1, %f3;
	add.f32 	%f8, %f4, 0f00000000;
	add.f32 	%f9, %f5, 0f00000000;
	st.global.v4.f32 	[%rd4], {%f6, %f7, %f8, %f9};
	ret;

}


// ===== COMPILED SASS (sm_100) =====

	.target	sm_100

	.elftype	@"ET_EXEC"


//--------------------- .note.nv.tkinfo           --------------------------
	.section	.note.nv.tkinfo,"",@"SHT_NOTE"
	.sectionflags	@"SHF_NOTE_NV_TKINFO"
	.tkinfo
        /*0018*/ 	.word	0x00000002
        /*0030*/ 	.string	""
        /*0030*/ 	.string	"ptxas"
        /*0030*/ 	.string	"Cuda compilation tools, release 13.0, V13.0.88"
        /*0030*/ 	.string	"Build cuda_13.0.r13.0/compiler.36424714_0"
        /*0030*/ 	.string	"-arch sm_100 -m 64 "



//--------------------- .note.nv.cuinfo           --------------------------
	.section	.note.nv.cuinfo,"",@"SHT_NOTE"
	.sectionflags	@"SHF_NOTE_NV_CUINFO"
        /*0018*/ 	.short	0x0002
        /*001a*/ 	.short	0x0064
        /*001c*/ 	.short	0x0082
	.zero		2


//--------------------- .nv.info                  --------------------------
	.section	.nv.info,"",@"SHT_CUDA_INFO"
	.align	4


	//----- nvinfo : EIATTR_REGCOUNT
	.align		4
        /*0000*/ 	.byte	0x04, 0x2f
        /*0002*/ 	.short	(.L_1 - .L_0)
	.align		4
.L_0:
        /*0004*/ 	.word	index@(_Z10moveKernelP6float4f)
        /*0008*/ 	.word	0x0000000c


	//----- nvinfo : EIATTR_FRAME_SIZE
	.align		4
.L_1:
        /*000c*/ 	.byte	0x04, 0x11
        /*000e*/ 	.short	(.L_3 - .L_2)
	.align		4
.L_2:
        /*0010*/ 	.word	index@(_Z10moveKernelP6float4f)
        /*0014*/ 	.word	0x00000000


	//----- nvinfo : EIATTR_MIN_STACK_SIZE
	.align		4
.L_3:
        /*0018*/ 	.byte	0x04, 0x12
        /*001a*/ 	.short	(.L_5 - .L_4)
	.align		4
.L_4:
        /*001c*/ 	.word	index@(_Z10moveKernelP6float4f)
        /*0020*/ 	.word	0x00000000
.L_5:


//--------------------- .nv.compat                --------------------------
	.section	.nv.compat,"",@"SHT_CUDA_COMPAT_INFO"
	.align	4
        /*0000*/ 	.byte	0x02, 0x09, 0x00, 0x00, 0x02, 0x02, 0x01, 0x00, 0x02, 0x05, 0x05, 0x00, 0x03, 0x07, 0x01, 0x01
        /*0010*/ 	.byte	0x02, 0x03, 0x00, 0x00, 0x02, 0x06, 0x01, 0x00, 0x04, 0x0b, 0x08, 0x00, 0x09, 0x00, 0x00, 0x00
        /*0020*/ 	.byte	0x00, 0x00, 0x00, 0x00


//--------------------- .nv.info._Z10moveKernelP6float4f --------------------------
	.section	.nv.info._Z10moveKernelP6float4f,"",@"SHT_CUDA_INFO"
	.sectionflags	@""
	.align	4


	//----- nvinfo : EIATTR_CUDA_API_VERSION
	.align		4
        /*0000*/ 	.byte	0x04, 0x37
        /*0002*/ 	.short	(.L_7 - .L_6)
.L_6:
        /*0004*/ 	.word	0x00000082


	//----- nvinfo : EIATTR_KPARAM_INFO
	.align		4
.L_7:
        /*0008*/ 	.byte	0x04, 0x17
        /*000a*/ 	.short	(.L_9 - .L_8)
.L_8:
        /*000c*/ 	.word	0x00000000
        /*0010*/ 	.short	0x0001
        /*0012*/ 	.short	0x0008
        /*0014*/ 	.byte	0x00, 0xf0, 0x11, 0x00


	//----- nvinfo : EIATTR_KPARAM_INFO
	.align		4
.L_9:
        /*0018*/ 	.byte	0x04, 0x17
        /*001a*/ 	.short	(.L_11 - .L_10)
.L_10:
        /*001c*/ 	.word	0x00000000
        /*0020*/ 	.short	0x0000
        /*0022*/ 	.short	0x0000
        /*0024*/ 	.byte	0x00, 0xf5, 0x21, 0x00


	//----- nvinfo : EIATTR_SPARSE_MMA_MASK
	.align		4
.L_11:
        /*0028*/ 	.byte	0x03, 0x50
        /*002a*/ 	.short	0x0000


	//----- nvinfo : EIATTR_MAXREG_COUNT
	.align		4
        /*002c*/ 	.byte	0x03, 0x1b
        /*002e*/ 	.short	0x00ff


	//----- nvinfo : EIATTR_MERCURY_ISA_VERSION
	.align		4
        /*0030*/ 	.byte	0x03, 0x5f
        /*0032*/ 	.short	0x0101


	//----- nvinfo : EIATTR_VRC_CTA_INIT_COUNT
	.align		4
        /*0034*/ 	.byte	0x02, 0x4a
	.zero		1
	.zero		1


	//----- nvinfo : EIATTR_EXIT_INSTR_OFFSETS
	.align		4
        /*0038*/ 	.byte	0x04, 0x1c
        /*003a*/ 	.short	(.L_13 - .L_12)


	//   ....[0]....
.L_12:
        /*003c*/ 	.word	0x00000150


	//----- nvinfo : EIATTR_CBANK_PARAM_SIZE
	.align		4
.L_13:
        /*0040*/ 	.byte	0x03, 0x19
        /*0042*/ 	.short	0x000c


	//----- nvinfo : EIATTR_PARAM_CBANK
	.align		4
        /*0044*/ 	.byte	0x04, 0x0a
        /*0046*/ 	.short	(.L_15 - .L_14)
	.align		4
.L_14:
        /*0048*/ 	.word	index@(.nv.constant0._Z10moveKernelP6float4f)
        /*004c*/ 	.short	0x0380
        /*004e*/ 	.short	0x000c


	//----- nvinfo : EIATTR_SW_WAR
	.align		4
.L_15:
        /*0050*/ 	.byte	0x04, 0x36
        /*0052*/ 	.short	(.L_17 - .L_16)
.L_16:
        /*0054*/ 	.word	0x00000008
.L_17:


//--------------------- .nv.callgraph             --------------------------
	.section	.nv.callgraph,"",@"SHT_CUDA_CALLGRAPH"
	.align	4
	.sectionentsize	8
	.align		4
        /*0000*/ 	.word	0x00000000
	.align		4
        /*0004*/ 	.word	0xffffffff
	.align		4
        /*0008*/ 	.word	0x00000000
	.align		4
        /*000c*/ 	.word	0xfffffffe
	.align		4
        /*0010*/ 	.word	0x00000000
	.align		4
        /*0014*/ 	.word	0xfffffffd
	.align		4
        /*0018*/ 	.word	0x00000000
	.align		4
        /*001c*/ 	.word	0xfffffffc


//--------------------- .text._Z10moveKernelP6float4f --------------------------
	.section	.text._Z10moveKernelP6float4f,"ax",@progbits
	.align	128
        .global         _Z10moveKernelP6float4f
        .type           _Z10moveKernelP6float4f,@function
        .size           _Z10moveKernelP6float4f,(.L_x_1 - _Z10moveKernelP6float4f)
        .other          _Z10moveKernelP6float4f,@"STO_CUDA_ENTRY STV_DEFAULT"
_Z10moveKernelP6float4f:
.text._Z10moveKernelP6float4f:
[----:B------:R-:W-:Y:S01]  /*0000*/  LDC R1, c[0x0][0x37c] ;  /* 0x0000df00ff017b82 */ /* 0x000fe20000000800 */
[----:B------:R-:W0:Y:S01]  /*0010*/  S2R R7, SR_TID.Y ;  /* 0x0000000000077919 */ /* 0x000e220000002200 */
[----:B------:R-:W1:Y:S06]  /*0020*/  LDCU UR7, c[0x0][0x360] ;  /* 0x00006c00ff0777ac */ /* 0x000e6c0008000800 */
[----:B------:R-:W0:Y:S01]  /*0030*/  S2UR UR8, SR_CTAID.Y ;  /* 0x00000000000879c3 */ /* 0x000e220000002600 */
[----:B------:R-:W1:Y:S01]  /*0040*/  S2R R5, SR_TID.X ;  /* 0x0000000000057919 */ /* 0x000e620000002100 */
[----:B------:R-:W2:Y:S06]  /*0050*/  LDCU.64 UR4, c[0x0][0x358] ;  /* 0x00006b00ff0477ac */ /* 0x000eac0008000a00 */
[----:B------:R-:W0:Y:S08]  /*0060*/  LDC R0, c[0x0][0x364] ;  /* 0x0000d900ff007b82 */ /* 0x000e300000000800 */
[----:B------:R-:W3:Y:S08]  /*0070*/  S2UR UR6, SR_CTAID.X ;  /* 0x00000000000679c3 */ /* 0x000ef00000002500 */
[----:B------:R-:W3:Y:S08]  /*0080*/  LDC R9, c[0x0][0x370] ;  /* 0x0000dc00ff097b82 */ /* 0x000ef00000000800 */
[----:B------:R-:W4:Y:S01]  /*0090*/  LDC.64 R2, c[0x0][0x380] ;  /* 0x0000e000ff027b82 */ /* 0x000f220000000a00 */
[----:B0-----:R-:W-:-:S04]  /*00a0*/  IMAD R0, R0, UR8, R7 ;  /* 0x0000000800007c24 */ /* 0x001fc8000f8e0207 */
[----:B---3--:R-:W-:Y:S01]  /*00b0*/  IMAD R0, R0, R9, UR6 ;  /* 0x0000000600007e24 */ /* 0x008fe2000f8e0209 */
[----:B------:R-:W0:Y:S03]  /*00c0*/  LDCU UR6, c[0x0][0x388] ;  /* 0x00007100ff0677ac */ /* 0x000e260008000800 */
[----:B-1----:R-:W-:-:S04]  /*00d0*/  IMAD R5, R0, UR7, R5 ;  /* 0x0000000700057c24 */ /* 0x002fc8000f8e0205 */
[----:B----4-:R-:W-:-:S05]  /*00e0*/  IMAD.WIDE.U32 R2, R5, 0x10, R2 ;  /* 0x0000001005027825 */ /* 0x010fca00078e0002 */
[----:B--2---:R-:W2:Y:S02]  /*00f0*/  LDG.E.128 R4, desc[UR4][R2.64] ;  /* 0x0000000402047981 */ /* 0x004ea4000c1e1d00 */
[----:B--2---:R-:W-:Y:S01]  /*0100*/  FADD R4, RZ, R4 ;  /* 0x00000004ff047221 */ /* 0x004fe20000000000 */
[----:B0-----:R-:W-:Y:S01]  /*0110*/  FADD R5, R5, UR6 ;  /* 0x0000000605057e21 */ /* 0x001fe20008000000 */
[----:B------:R-:W-:Y:S01]  /*0120*/  FADD R6, RZ, R6 ;  /* 0x00000006ff067221 */ /* 0x000fe20000000000 */
[----:B------:R-:W-:-:S05]  /*0130*/  FADD R7, RZ, R7 ;  /* 0x00000007ff077221 */ /* 0x000fca0000000000 */
[----:B------:R-:W-:Y:S01]  /*0140*/  STG.E.128 desc[UR4][R2.64], R4 ;  /* 0x0000000402007986 */ /* 0x000fe2000c101d04 */
[----:B------:R-:W-:Y:S05]  /*0150*/  EXIT ;  /* 0x000000000000794d */ /* 0x000fea0003800000 */
.L_x_0:
[----:B------:R-:W-:-:S00]  /*0160*/  BRA `(.L_x_0) ;  /* 0xfffffffc00fc7947 */ /* 0x000fc0000383ffff */
[----:B------:R-:W-:-:S00]  /*0170*/  NOP ;  /* 0x0000000000007918 */ /* 0x000fc00000000000 */
        /* <DEDUP_REMOVED lines=8> */
.L_x_1:


//--------------------- .nv.shared.reserved.0     --------------------------
	.section	.nv.shared.reserved.0,"aw",@nobits
	.weak		__nv_reservedSMEM_offset_0_alias
	.size		__nv_reservedSMEM_offset_0_alias, 0, 64
	.other		__nv_reservedSMEM_offset_0_alias,@"STO_CUDA_RESERVED_SHARED STV_DEFAULT"
__nv_reservedSMEM_offset_0_alias:
	.zero		0
	.zero		64


//--------------------- .nv.constant0._Z10moveKernelP6float4f --------------------------
	.section	.nv.constant0._Z10moveKernelP6float4f,"a",@progbits
	.sectionflags	@""
	.align	4
.nv.constant0._Z10moveKernelP6float4f:
	.zero		908


//--------------------- SYMBOLS --------------------------

	.type		.nv.reservedSmem.offset0,@object
	.size		.nv.reservedSmem.offset0,0x4
